//
// Generated by NVIDIA NVVM Compiler
//
// Compiler Build ID: CL-36424714
// Cuda compilation tools, release 13.0, V13.0.88
// Based on NVVM 20.0.0
//

.version 9.0
.target sm_100
.address_size 64

	// .globl	_Z14vectorAdditionPfS_S_i

.visible .entry _Z14vectorAdditionPfS_S_i(
	.param .u64 .ptr .align 1 _Z14vectorAdditionPfS_S_i_param_0,
	.param .u64 .ptr .align 1 _Z14vectorAdditionPfS_S_i_param_1,
	.param .u64 .ptr .align 1 _Z14vectorAdditionPfS_S_i_param_2,
	.param .u32 _Z14vectorAdditionPfS_S_i_param_3
)
{
	.reg .pred 	%p<2>;
	.reg .b32 	%r<3>;
	.reg .b32 	%f<4>;
	.reg .b64 	%rd<11>;

	ld.param.u64 	%rd1, [_Z14vectorAdditionPfS_S_i_param_0];
	ld.param.u64 	%rd2, [_Z14vectorAdditionPfS_S_i_param_1];
	ld.param.u64 	%rd3, [_Z14vectorAdditionPfS_S_i_param_2];
	ld.param.u32 	%r2, [_Z14vectorAdditionPfS_S_i_param_3];
	mov.u32 	%r1, %tid.x;
	setp.ge.s32 	%p1, %r1, %r2;
	@%p1 bra 	$L__BB0_2;
	cvta.to.global.u64 	%rd4, %rd1;
	cvta.to.global.u64 	%rd5, %rd2;
	cvta.to.global.u64 	%rd6, %rd3;
	mul.wide.u32 	%rd7, %r1, 4;
	add.s64 	%rd8, %rd4, %rd7;
	ld.global.f32 	%f1, [%rd8];
	add.s64 	%rd9, %rd5, %rd7;
	ld.global.f32 	%f2, [%rd9];
	add.f32 	%f3, %f1, %f2;
	add.s64 	%rd10, %rd6, %rd7;
	st.global.f32 	[%rd10], %f3;
$L__BB0_2:
	ret;

}


// ===== COMPILED SASS (sm_100) =====

	.target	sm_100

	.elftype	@"ET_EXEC"


//--------------------- .note.nv.tkinfo           --------------------------
	.section	.note.nv.tkinfo,"",@"SHT_NOTE"
	.sectionflags	@"SHF_NOTE_NV_TKINFO"
	.tkinfo
        /*0018*/ 	.word	0x00000002
        /*0030*/ 	.string	""
        /*0030*/ 	.string	"ptxas"
        /*0030*/ 	.string	"Cuda compilation tools, release 13.0, V13.0.88"
        /*0030*/ 	.string	"Build cuda_13.0.r13.0/compiler.36424714_0"
        /*0030*/ 	.string	"-arch sm_100 -m 64 "



//--------------------- .note.nv.cuinfo           --------------------------
	.section	.note.nv.cuinfo,"",@"SHT_NOTE"
	.sectionflags	@"SHF_NOTE_NV_CUINFO"
        /*0018*/ 	.short	0x0002
        /*001a*/ 	.short	0x0064
        /*001c*/ 	.short	0x0082
	.zero		2


//--------------------- .nv.info                  --------------------------
	.section	.nv.info,"",@"SHT_CUDA_INFO"
	.align	4


	//----- nvinfo : EIATTR_REGCOUNT
	.align		4
        /*0000*/ 	.byte	0x04, 0x2f
        /*0002*/ 	.short	(.L_1 - .L_0)
	.align		4
.L_0:
        /*0004*/ 	.word	index@(_Z14vectorAdditionPfS_S_i)
        /*0008*/ 	.word	0x0000000c


	//----- nvinfo : EIATTR_FRAME_SIZE
	.align		4
.L_1:
        /*000c*/ 	.byte	0x04, 0x11
        /*000e*/ 	.short	(.L_3 - .L_2)
	.align		4
.L_2:
        /*0010*/ 	.word	index@(_Z14vectorAdditionPfS_S_i)
        /*0014*/ 	.word	0x00000000


	//----- nvinfo : EIATTR_MIN_STACK_SIZE
	.align		4
.L_3:
        /*0018*/ 	.byte	0x04, 0x12
        /*001a*/ 	.short	(.L_5 - .L_4)
	.align		4
.L_4:
        /*001c*/ 	.word	index@(_Z14vectorAdditionPfS_S_i)
        /*0020*/ 	.word	0x00000000
.L_5:


//--------------------- .nv.compat                --------------------------
	.section	.nv.compat,"",@"SHT_CUDA_COMPAT_INFO"
	.align	4
        /*0000*/ 	.byte	0x02, 0x09, 0x00, 0x00, 0x02, 0x02, 0x01, 0x00, 0x02, 0x05, 0x05, 0x00, 0x03, 0x07, 0x01, 0x01
        /*0010*/ 	.byte	0x02, 0x03, 0x00, 0x00, 0x02, 0x06, 0x01, 0x00, 0x04, 0x0b, 0x08, 0x00, 0x09, 0x00, 0x00, 0x00
        /*0020*/ 	.byte	0x00, 0x00, 0x00, 0x00


//--------------------- .nv.info._Z14vectorAdditionPfS_S_i --------------------------
	.section	.nv.info._Z14vectorAdditionPfS_S_i,"",@"SHT_CUDA_INFO"
	.sectionflags	@""
	.align	4


	//----- nvinfo : EIATTR_CUDA_API_VERSION
	.align		4
        /*0000*/ 	.byte	0x04, 0x37
        /*0002*/ 	.short	(.L_7 - .L_6)
.L_6:
        /*0004*/ 	.word	0x00000082


	//----- nvinfo : EIATTR_KPARAM_INFO
	.align		4
.L_7:
        /*0008*/ 	.byte	0x04, 0x17
        /*000a*/ 	.short	(.L_9 - .L_8)
.L_8:
        /*000c*/ 	.word	0x00000000
        /*0010*/ 	.short	0x0003
        /*0012*/ 	.short	0x0018
        /*0014*/ 	.byte	0x00, 0xf0, 0x11, 0x00


	//----- nvinfo : EIATTR_KPARAM_INFO
	.align		4
.L_9:
        /*0018*/ 	.byte	0x04, 0x17
        /*001a*/ 	.short	(.L_11 - .L_10)
.L_10:
        /*001c*/ 	.word	0x00000000
        /*0020*/ 	.short	0x0002
        /*0022*/ 	.short	0x0010
        /*0024*/ 	.byte	0x00, 0xf5, 0x21, 0x00


	//----- nvinfo : EIATTR_KPARAM_INFO
	.align		4
.L_11:
        /*0028*/ 	.byte	0x04, 0x17
        /*002a*/ 	.short	(.L_13 - .L_12)
.L_12:
        /*002c*/ 	.word	0x00000000
        /*0030*/ 	.short	0x0001
        /*0032*/ 	.short	0x0008
        /*0034*/ 	.byte	0x00, 0xf5, 0x21, 0x00


	//----- nvinfo : EIATTR_KPARAM_INFO
	.align		4
.L_13:
        /*0038*/ 	.byte	0x04, 0x17
        /*003a*/ 	.short	(.L_15 - .L_14)
.L_14:
        /*003c*/ 	.word	0x00000000
        /*0040*/ 	.short	0x0000
        /*0042*/ 	.short	0x0000
        /*0044*/ 	.byte	0x00, 0xf5, 0x21, 0x00


	//----- nvinfo : EIATTR_SPARSE_MMA_MASK
	.align		4
.L_15:
        /*0048*/ 	.byte	0x03, 0x50
        /*004a*/ 	.short	0x0000


	//----- nvinfo : EIATTR_MAXREG_COUNT
	.align		4
        /*004c*/ 	.byte	0x03, 0x1b
        /*004e*/ 	.short	0x00ff


	//----- nvinfo : EIATTR_MERCURY_ISA_VERSION
	.align		4
        /*0050*/ 	.byte	0x03, 0x5f
        /*0052*/ 	.short	0x0101


	//----- nvinfo : EIATTR_VRC_CTA_INIT_COUNT
	.align		4
        /*0054*/ 	.byte	0x02, 0x4a
	.zero		1
	.zero		1


	//----- nvinfo : EIATTR_EXIT_INSTR_OFFSETS
	.align		4
        /*0058*/ 	.byte	0x04, 0x1c
        /*005a*/ 	.short	(.L_17 - .L_16)


	//   ....[0]....
.L_16:
        /*005c*/ 	.word	0x00000040


	//   ....[1]....
        /*0060*/ 	.word	0x00000100


	//----- nvinfo : EIATTR_CBANK_PARAM_SIZE
	.align		4
.L_17:
        /*0064*/ 	.byte	0x03, 0x19
        /*0066*/ 	.short	0x001c


	//----- nvinfo : EIATTR_PARAM_CBANK
	.align		4
        /*0068*/ 	.byte	0x04, 0x0a
        /*006a*/ 	.short	(.L_19 - .L_18)
	.align		4
.L_18:
        /*006c*/ 	.word	index@(.nv.constant0._Z14vectorAdditionPfS_S_i)
        /*0070*/ 	.short	0x0380
        /*0072*/ 	.short	0x001c


	//----- nvinfo : EIATTR_SW_WAR
	.align		4
.L_19:
        /*0074*/ 	.byte	0x04, 0x36
        /*0076*/ 	.short	(.L_21 - .L_20)
.L_20:
        /*0078*/ 	.word	0x00000008
.L_21:


//--------------------- .nv.callgraph             --------------------------
	.section	.nv.callgraph,"",@"SHT_CUDA_CALLGRAPH"
	.align	4
	.sectionentsize	8
	.align		4
        /*0000*/ 	.word	0x00000000
	.align		4
        /*0004*/ 	.word	0xffffffff
	.align		4
        /*0008*/ 	.word	0x00000000
	.align		4
        /*000c*/ 	.word	0xfffffffe
	.align		4
        /*0010*/ 	.word	0x00000000
	.align		4
        /*0014*/ 	.word	0xfffffffd
	.align		4
        /*0018*/ 	.word	0x00000000
	.align		4
        /*001c*/ 	.word	0xfffffffc


//--------------------- .text._Z14vectorAdditionPfS_S_i --------------------------
	.section	.text._Z14vectorAdditionPfS_S_i,"ax",@progbits
	.align	128
        .global         _Z14vectorAdditionPfS_S_i
        .type           _Z14vectorAdditionPfS_S_i,@function
        .size           _Z14vectorAdditionPfS_S_i,(.L_x_1 - _Z14vectorAdditionPfS_S_i)
        .other          _Z14vectorAdditionPfS_S_i,@"STO_CUDA_ENTRY STV_DEFAULT"
_Z14vectorAdditionPfS_S_i:
.text._Z14vectorAdditionPfS_S_i:
[----:B------:R-:W-:Y:S01]  /*0000*/  LDC R1, c[0x0][0x37c] ;  /* 0x0000df00ff017b82 */ /* 0x000fe20000000800 */
[----:B------:R-:W0:Y:S01]  /*0010*/  S2R R9, SR_TID.X ;  /* 0x0000000000097919 */ /* 0x000e220000002100 */
[----:B------:R-:W0:Y:S02]  /*0020*/  LDCU UR4, c[0x0][0x398] ;  /* 0x00007300ff0477ac */ /* 0x000e240008000800 */
[----:B0-----:R-:W-:-:S13]  /*0030*/  ISETP.GE.AND P0, PT, R9, UR4, PT ;  /* 0x0000000409007c0c */ /* 0x001fda000bf06270 */
[----:B------:R-:W-:Y:S05]  /*0040*/  @P0 EXIT ;  /* 0x000000000000094d */ /* 0x000fea0003800000 */
[----:B------:R-:W0:Y:S01]  /*0050*/  LDC.64 R2, c[0x0][0x380] ;  /* 0x0000e000ff027b82 */ /* 0x000e220000000a00 */
[----:B------:R-:W1:Y:S07]  /*0060*/  LDCU.64 UR4, c[0x0][0x358] ;  /* 0x00006b00ff0477ac */ /* 0x000e6e0008000a00 */
[----:B------:R-:W2:Y:S08]  /*0070*/  LDC.64 R4, c[0x0][0x388] ;  /* 0x0000e200ff047b82 */ /* 0x000eb00000000a00 */
[----:B------:R-:W3:Y:S01]  /*0080*/  LDC.64 R6, c[0x0][0x390] ;  /* 0x0000e400ff067b82 */ /* 0x000ee20000000a00 */
[----:B0-----:R-:W-:-:S06]  /*0090*/  IMAD.WIDE.U32 R2, R9, 0x4, R2 ;  /* 0x0000000409027825 */ /* 0x001fcc00078e0002 */
[----:B-1----:R-:W4:Y:S01]  /*00a0*/  LDG.E R2, desc[UR4][R2.64] ;  /* 0x0000000402027981 */ /* 0x002f22000c1e1900 */
[----:B--2---:R-:W-:-:S06]  /*00b0*/  IMAD.WIDE.U32 R4, R9, 0x4, R4 ;  /* 0x0000000409047825 */ /* 0x004fcc00078e0004 */
[----:B------:R-:W4:Y:S01]  /*00c0*/  LDG.E R5, desc[UR4][R4.64] ;  /* 0x0000000404057981 */ /* 0x000f22000c1e1900 */
[----:B---3--:R-:W-:-:S04]  /*00d0*/  IMAD.WIDE.U32 R6, R9, 0x4, R6 ;  /* 0x0000000409067825 */ /* 0x008fc800078e0006 */
[----:B----4-:R-:W-:-:S05]  /*00e0*/  FADD R9, R2, R5 ;  /* 0x0000000502097221 */ /* 0x010fca0000000000 */
[----:B------:R-:W-:Y:S01]  /*00f0*/  STG.E desc[UR4][R6.64], R9 ;  /* 0x0000000906007986 */ /* 0x000fe2000c101904 */
[----:B------:R-:W-:Y:S05]  /*0100*/  EXIT ;  /* 0x000000000000794d */ /* 0x000fea0003800000 */
.L_x_0:
[----:B------:R-:W-:-:S00]  /*0110*/  BRA `(.L_x_0) ;  /* 0xfffffffc00fc7947 */ /* 0x000fc0000383ffff */
[----:B------:R-:W-:-:S00]  /*0120*/  NOP ;  /* 0x0000000000007918 */ /* 0x000fc00000000000 */
        /* <DEDUP_REMOVED lines=13> */
.L_x_1:


//--------------------- .nv.shared.reserved.0     --------------------------
	.section	.nv.shared.reserved.0,"aw",@nobits
	.weak		__nv_reservedSMEM_offset_0_alias
	.size		__nv_reservedSMEM_offset_0_alias, 0, 64
	.other		__nv_reservedSMEM_offset_0_alias,@"STO_CUDA_RESERVED_SHARED STV_DEFAULT"
__nv_reservedSMEM_offset_0_alias:
	.zero		0
	.zero		64


//--------------------- .nv.constant0._Z14vectorAdditionPfS_S_i --------------------------
	.section	.nv.constant0._Z14vectorAdditionPfS_S_i,"a",@progbits
	.sectionflags	@""
	.align	4
.nv.constant0._Z14vectorAdditionPfS_S_i:
	.zero		924


//--------------------- SYMBOLS --------------------------

	.type		.nv.reservedSmem.offset0,@object
	.size		.nv.reservedSmem.offset0,0x4
